//
// Generated by NVIDIA NVVM Compiler
//
// Compiler Build ID: CL-36424714
// Cuda compilation tools, release 13.0, V13.0.88
// Based on NVVM 20.0.0
//

.version 9.0
.target sm_100
.address_size 64

	// .globl	_Z15tiled_mm_kernelPiS_S_iii
// _ZZ15tiled_mm_kernelPiS_S_iiiE7A_block has been demoted
// _ZZ15tiled_mm_kernelPiS_S_iiiE7B_block has been demoted

.visible .entry _Z15tiled_mm_kernelPiS_S_iii(
	.param .u64 .ptr .align 1 _Z15tiled_mm_kernelPiS_S_iii_param_0,
	.param .u64 .ptr .align 1 _Z15tiled_mm_kernelPiS_S_iii_param_1,
	.param .u64 .ptr .align 1 _Z15tiled_mm_kernelPiS_S_iii_param_2,
	.param .u32 _Z15tiled_mm_kernelPiS_S_iii_param_3,
	.param .u32 _Z15tiled_mm_kernelPiS_S_iii_param_4,
	.param .u32 _Z15tiled_mm_kernelPiS_S_iii_param_5
)
{
	.reg .pred 	%p<13>;
	.reg .b32 	%r<139>;
	.reg .b32 	%f<5>;
	.reg .b64 	%rd<13>;
	// demoted variable
	.shared .align 4 .b8 _ZZ15tiled_mm_kernelPiS_S_iiiE7A_block[4096];
	// demoted variable
	.shared .align 4 .b8 _ZZ15tiled_mm_kernelPiS_S_iiiE7B_block[4096];
	ld.param.u64 	%rd4, [_Z15tiled_mm_kernelPiS_S_iii_param_0];
	ld.param.u64 	%rd5, [_Z15tiled_mm_kernelPiS_S_iii_param_1];
	ld.param.u64 	%rd6, [_Z15tiled_mm_kernelPiS_S_iii_param_2];
	ld.param.u32 	%r21, [_Z15tiled_mm_kernelPiS_S_iii_param_3];
	ld.param.u32 	%r22, [_Z15tiled_mm_kernelPiS_S_iii_param_4];
	ld.param.u32 	%r23, [_Z15tiled_mm_kernelPiS_S_iii_param_5];
	mov.u32 	%r24, %ctaid.x;
	mov.u32 	%r25, %ctaid.y;
	mov.u32 	%r1, %tid.x;
	mov.u32 	%r2, %tid.y;
	shl.b32 	%r26, %r25, 5;
	add.s32 	%r3, %r26, %r2;
	shl.b32 	%r27, %r24, 5;
	add.s32 	%r4, %r27, %r1;
	cvt.rn.f32.s32 	%f2, %r22;
	mul.f32 	%f3, %f2, 0f3D000000;
	cvt.rpi.f32.f32 	%f1, %f3;
	setp.leu.f32 	%p2, %f1, 0f00000000;
	@%p2 bra 	$L__BB0_9;
	cvta.to.global.u64 	%rd7, %rd6;
	setp.lt.s32 	%p3, %r3, %r21;
	shl.b32 	%r29, %r2, 7;
	mov.u32 	%r30, _ZZ15tiled_mm_kernelPiS_S_iiiE7A_block;
	add.s32 	%r5, %r30, %r29;
	shl.b32 	%r31, %r1, 2;
	add.s32 	%r6, %r5, %r31;
	mul.lo.s32 	%r7, %r22, %r3;
	setp.lt.s32 	%p4, %r4, %r23;
	mov.u32 	%r32, _ZZ15tiled_mm_kernelPiS_S_iiiE7B_block;
	add.s32 	%r9, %r32, %r31;
	add.s32 	%r8, %r9, %r29;
	and.pred  	%p1, %p3, %p4;
	mad.lo.s32 	%r33, %r23, %r3, %r4;
	mul.wide.u32 	%rd8, %r33, 4;
	add.s64 	%rd1, %rd7, %rd8;
	cvta.to.global.u64 	%rd2, %rd4;
	cvta.to.global.u64 	%rd3, %rd5;
	mov.b32 	%r135, 0;
	not.pred 	%p11, %p1;
	mov.u32 	%r136, %r135;
$L__BB0_2:
	setp.ge.s32 	%p5, %r3, %r21;
	shl.b32 	%r12, %r135, 5;
	add.s32 	%r35, %r12, %r1;
	setp.ge.s32 	%p6, %r35, %r22;
	mov.b32 	%r137, 0;
	or.pred  	%p7, %p5, %p6;
	@%p7 bra 	$L__BB0_4;
	add.s32 	%r36, %r35, %r7;
	mul.wide.s32 	%rd9, %r36, 4;
	add.s64 	%rd10, %rd2, %rd9;
	ld.global.u32 	%r137, [%rd10];
$L__BB0_4:
	setp.ge.s32 	%p8, %r4, %r23;
	st.shared.u32 	[%r6], %r137;
	add.s32 	%r16, %r12, %r2;
	setp.ge.s32 	%p9, %r16, %r22;
	mov.b32 	%r138, 0;
	or.pred  	%p10, %p8, %p9;
	@%p10 bra 	$L__BB0_6;
	mad.lo.s32 	%r39, %r16, %r23, %r4;
	mul.wide.s32 	%rd11, %r39, 4;
	add.s64 	%rd12, %rd3, %rd11;
	ld.global.u32 	%r138, [%rd12];
$L__BB0_6:
	st.shared.u32 	[%r8], %r138;
	bar.sync 	0;
	ld.shared.u32 	%r40, [%r5];
	ld.shared.u32 	%r41, [%r9];
	mad.lo.s32 	%r42, %r41, %r40, %r136;
	ld.shared.u32 	%r43, [%r5+4];
	ld.shared.u32 	%r44, [%r9+128];
	mad.lo.s32 	%r45, %r44, %r43, %r42;
	ld.shared.u32 	%r46, [%r5+8];
	ld.shared.u32 	%r47, [%r9+256];
	mad.lo.s32 	%r48, %r47, %r46, %r45;
	ld.shared.u32 	%r49, [%r5+12];
	ld.shared.u32 	%r50, [%r9+384];
	mad.lo.s32 	%r51, %r50, %r49, %r48;
	ld.shared.u32 	%r52, [%r5+16];
	ld.shared.u32 	%r53, [%r9+512];
	mad.lo.s32 	%r54, %r53, %r52, %r51;
	ld.shared.u32 	%r55, [%r5+20];
	ld.shared.u32 	%r56, [%r9+640];
	mad.lo.s32 	%r57, %r56, %r55, %r54;
	ld.shared.u32 	%r58, [%r5+24];
	ld.shared.u32 	%r59, [%r9+768];
	mad.lo.s32 	%r60, %r59, %r58, %r57;
	ld.shared.u32 	%r61, [%r5+28];
	ld.shared.u32 	%r62, [%r9+896];
	mad.lo.s32 	%r63, %r62, %r61, %r60;
	ld.shared.u32 	%r64, [%r5+32];
	ld.shared.u32 	%r65, [%r9+1024];
	mad.lo.s32 	%r66, %r65, %r64, %r63;
	ld.shared.u32 	%r67, [%r5+36];
	ld.shared.u32 	%r68, [%r9+1152];
	mad.lo.s32 	%r69, %r68, %r67, %r66;
	ld.shared.u32 	%r70, [%r5+40];
	ld.shared.u32 	%r71, [%r9+1280];
	mad.lo.s32 	%r72, %r71, %r70, %r69;
	ld.shared.u32 	%r73, [%r5+44];
	ld.shared.u32 	%r74, [%r9+1408];
	mad.lo.s32 	%r75, %r74, %r73, %r72;
	ld.shared.u32 	%r76, [%r5+48];
	ld.shared.u32 	%r77, [%r9+1536];
	mad.lo.s32 	%r78, %r77, %r76, %r75;
	ld.shared.u32 	%r79, [%r5+52];
	ld.shared.u32 	%r80, [%r9+1664];
	mad.lo.s32 	%r81, %r80, %r79, %r78;
	ld.shared.u32 	%r82, [%r5+56];
	ld.shared.u32 	%r83, [%r9+1792];
	mad.lo.s32 	%r84, %r83, %r82, %r81;
	ld.shared.u32 	%r85, [%r5+60];
	ld.shared.u32 	%r86, [%r9+1920];
	mad.lo.s32 	%r87, %r86, %r85, %r84;
	ld.shared.u32 	%r88, [%r5+64];
	ld.shared.u32 	%r89, [%r9+2048];
	mad.lo.s32 	%r90, %r89, %r88, %r87;
	ld.shared.u32 	%r91, [%r5+68];
	ld.shared.u32 	%r92, [%r9+2176];
	mad.lo.s32 	%r93, %r92, %r91, %r90;
	ld.shared.u32 	%r94, [%r5+72];
	ld.shared.u32 	%r95, [%r9+2304];
	mad.lo.s32 	%r96, %r95, %r94, %r93;
	ld.shared.u32 	%r97, [%r5+76];
	ld.shared.u32 	%r98, [%r9+2432];
	mad.lo.s32 	%r99, %r98, %r97, %r96;
	ld.shared.u32 	%r100, [%r5+80];
	ld.shared.u32 	%r101, [%r9+2560];
	mad.lo.s32 	%r102, %r101, %r100, %r99;
	ld.shared.u32 	%r103, [%r5+84];
	ld.shared.u32 	%r104, [%r9+2688];
	mad.lo.s32 	%r105, %r104, %r103, %r102;
	ld.shared.u32 	%r106, [%r5+88];
	ld.shared.u32 	%r107, [%r9+2816];
	mad.lo.s32 	%r108, %r107, %r106, %r105;
	ld.shared.u32 	%r109, [%r5+92];
	ld.shared.u32 	%r110, [%r9+2944];
	mad.lo.s32 	%r111, %r110, %r109, %r108;
	ld.shared.u32 	%r112, [%r5+96];
	ld.shared.u32 	%r113, [%r9+3072];
	mad.lo.s32 	%r114, %r113, %r112, %r111;
	ld.shared.u32 	%r115, [%r5+100];
	ld.shared.u32 	%r116, [%r9+3200];
	mad.lo.s32 	%r117, %r116, %r115, %r114;
	ld.shared.u32 	%r118, [%r5+104];
	ld.shared.u32 	%r119, [%r9+3328];
	mad.lo.s32 	%r120, %r119, %r118, %r117;
	ld.shared.u32 	%r121, [%r5+108];
	ld.shared.u32 	%r122, [%r9+3456];
	mad.lo.s32 	%r123, %r122, %r121, %r120;
	ld.shared.u32 	%r124, [%r5+112];
	ld.shared.u32 	%r125, [%r9+3584];
	mad.lo.s32 	%r126, %r125, %r124, %r123;
	ld.shared.u32 	%r127, [%r5+116];
	ld.shared.u32 	%r128, [%r9+3712];
	mad.lo.s32 	%r129, %r128, %r127, %r126;
	ld.shared.u32 	%r130, [%r5+120];
	ld.shared.u32 	%r131, [%r9+3840];
	mad.lo.s32 	%r132, %r131, %r130, %r129;
	ld.shared.u32 	%r133, [%r5+124];
	ld.shared.u32 	%r134, [%r9+3968];
	mad.lo.s32 	%r136, %r134, %r133, %r132;
	bar.sync 	0;
	@%p11 bra 	$L__BB0_8;
	st.global.u32 	[%rd1], %r136;
$L__BB0_8:
	add.s32 	%r135, %r135, 1;
	cvt.rn.f32.u32 	%f4, %r135;
	setp.gt.f32 	%p12, %f1, %f4;
	@%p12 bra 	$L__BB0_2;
$L__BB0_9:
	ret;

}


// ===== COMPILED SASS (sm_100) =====

	.target	sm_100

	.elftype	@"ET_EXEC"


//--------------------- .note.nv.tkinfo           --------------------------
	.section	.note.nv.tkinfo,"",@"SHT_NOTE"
	.sectionflags	@"SHF_NOTE_NV_TKINFO"
	.tkinfo
        /*0018*/ 	.word	0x00000002
        /*0030*/ 	.string	""
        /*0030*/ 	.string	"ptxas"
        /*0030*/ 	.string	"Cuda compilation tools, release 13.0, V13.0.88"
        /*0030*/ 	.string	"Build cuda_13.0.r13.0/compiler.36424714_0"
        /*0030*/ 	.string	"-arch sm_100 -m 64 "



//--------------------- .note.nv.cuinfo           --------------------------
	.section	.note.nv.cuinfo,"",@"SHT_NOTE"
	.sectionflags	@"SHF_NOTE_NV_CUINFO"
        /*0018*/ 	.short	0x0002
        /*001a*/ 	.short	0x0064
        /*001c*/ 	.short	0x0082
	.zero		2


//--------------------- .nv.info                  --------------------------
	.section	.nv.info,"",@"SHT_CUDA_INFO"
	.align	4


	//----- nvinfo : EIATTR_REGCOUNT
	.align		4
        /*0000*/ 	.byte	0x04, 0x2f
        /*0002*/ 	.short	(.L_1 - .L_0)
	.align		4
.L_0:
        /*0004*/ 	.word	index@(_Z15tiled_mm_kernelPiS_S_iii)
        /*0008*/ 	.word	0x00000020


	//----- nvinfo : EIATTR_FRAME_SIZE
	.align		4
.L_1:
        /*000c*/ 	.byte	0x04, 0x11
        /*000e*/ 	.short	(.L_3 - .L_2)
	.align		4
.L_2:
        /*0010*/ 	.word	index@(_Z15tiled_mm_kernelPiS_S_iii)
        /*0014*/ 	.word	0x00000000


	//----- nvinfo : EIATTR_MIN_STACK_SIZE
	.align		4
.L_3:
        /*0018*/ 	.byte	0x04, 0x12
        /*001a*/ 	.short	(.L_5 - .L_4)
	.align		4
.L_4:
        /*001c*/ 	.word	index@(_Z15tiled_mm_kernelPiS_S_iii)
        /*0020*/ 	.word	0x00000000
.L_5:


//--------------------- .nv.compat                --------------------------
	.section	.nv.compat,"",@"SHT_CUDA_COMPAT_INFO"
	.align	4
        /*0000*/ 	.byte	0x02, 0x09, 0x00, 0x00, 0x02, 0x02, 0x01, 0x00, 0x02, 0x05, 0x05, 0x00, 0x03, 0x07, 0x01, 0x01
        /*0010*/ 	.byte	0x02, 0x03, 0x00, 0x00, 0x02, 0x06, 0x01, 0x00, 0x04, 0x0b, 0x08, 0x00, 0x09, 0x00, 0x00, 0x00
        /*0020*/ 	.byte	0x00, 0x00, 0x00, 0x00


//--------------------- .nv.info._Z15tiled_mm_kernelPiS_S_iii --------------------------
	.section	.nv.info._Z15tiled_mm_kernelPiS_S_iii,"",@"SHT_CUDA_INFO"
	.sectionflags	@""
	.align	4


	//----- nvinfo : EIATTR_CUDA_API_VERSION
	.align		4
        /*0000*/ 	.byte	0x04, 0x37
        /*0002*/ 	.short	(.L_7 - .L_6)
.L_6:
        /*0004*/ 	.word	0x00000082


	//----- nvinfo : EIATTR_KPARAM_INFO
	.align		4
.L_7:
        /*0008*/ 	.byte	0x04, 0x17
        /*000a*/ 	.short	(.L_9 - .L_8)
.L_8:
        /*000c*/ 	.word	0x00000000
        /*0010*/ 	.short	0x0005
        /*0012*/ 	.short	0x0020
        /*0014*/ 	.byte	0x00, 0xf0, 0x11, 0x00


	//----- nvinfo : EIATTR_KPARAM_INFO
	.align		4
.L_9:
        /*0018*/ 	.byte	0x04, 0x17
        /*001a*/ 	.short	(.L_11 - .L_10)
.L_10:
        /*001c*/ 	.word	0x00000000
        /*0020*/ 	.short	0x0004
        /*0022*/ 	.short	0x001c
        /*0024*/ 	.byte	0x00, 0xf0, 0x11, 0x00


	//----- nvinfo : EIATTR_KPARAM_INFO
	.align		4
.L_11:
        /*0028*/ 	.byte	0x04, 0x17
        /*002a*/ 	.short	(.L_13 - .L_12)
.L_12:
        /*002c*/ 	.word	0x00000000
        /*0030*/ 	.short	0x0003
        /*0032*/ 	.short	0x0018
        /*0034*/ 	.byte	0x00, 0xf0, 0x11, 0x00


	//----- nvinfo : EIATTR_KPARAM_INFO
	.align		4
.L_13:
        /*0038*/ 	.byte	0x04, 0x17
        /*003a*/ 	.short	(.L_15 - .L_14)
.L_14:
        /*003c*/ 	.word	0x00000000
        /*0040*/ 	.short	0x0002
        /*0042*/ 	.short	0x0010
        /*0044*/ 	.byte	0x00, 0xf5, 0x21, 0x00


	//----- nvinfo : EIATTR_KPARAM_INFO
	.align		4
.L_15:
        /*0048*/ 	.byte	0x04, 0x17
        /*004a*/ 	.short	(.L_17 - .L_16)
.L_16:
        /*004c*/ 	.word	0x00000000
        /*0050*/ 	.short	0x0001
        /*0052*/ 	.short	0x0008
        /*0054*/ 	.byte	0x00, 0xf5, 0x21, 0x00


	//----- nvinfo : EIATTR_KPARAM_INFO
	.align		4
.L_17:
        /*0058*/ 	.byte	0x04, 0x17
        /*005a*/ 	.short	(.L_19 - .L_18)
.L_18:
        /*005c*/ 	.word	0x00000000
        /*0060*/ 	.short	0x0000
        /*0062*/ 	.short	0x0000
        /*0064*/ 	.byte	0x00, 0xf5, 0x21, 0x00


	//----- nvinfo : EIATTR_SPARSE_MMA_MASK
	.align		4
.L_19:
        /*0068*/ 	.byte	0x03, 0x50
        /*006a*/ 	.short	0x0000


	//----- nvinfo : EIATTR_MAXREG_COUNT
	.align		4
        /*006c*/ 	.byte	0x03, 0x1b
        /*006e*/ 	.short	0x00ff


	//----- nvinfo : EIATTR_NUM_BARRIERS
	.align		4
        /*0070*/ 	.byte	0x02, 0x4c
        /*0072*/ 	.byte	0x01
	.zero		1


	//----- nvinfo : EIATTR_MERCURY_ISA_VERSION
	.align		4
        /*0074*/ 	.byte	0x03, 0x5f
        /*0076*/ 	.short	0x0101


	//----- nvinfo : EIATTR_VRC_CTA_INIT_COUNT
	.align		4
        /*0078*/ 	.byte	0x02, 0x4a
	.zero		1
	.zero		1


	//----- nvinfo : EIATTR_EXIT_INSTR_OFFSETS
	.align		4
        /*007c*/ 	.byte	0x04, 0x1c
        /*007e*/ 	.short	(.L_21 - .L_20)


	//   ....[0]....
.L_20:
        /*0080*/ 	.word	0x000000a0


	//   ....[1]....
        /*0084*/ 	.word	0x00000830


	//----- nvinfo : EIATTR_CBANK_PARAM_SIZE
	.align		4
.L_21:
        /*0088*/ 	.byte	0x03, 0x19
        /*008a*/ 	.short	0x0024


	//----- nvinfo : EIATTR_PARAM_CBANK
	.align		4
        /*008c*/ 	.byte	0x04, 0x0a
        /*008e*/ 	.short	(.L_23 - .L_22)
	.align		4
.L_22:
        /*0090*/ 	.word	index@(.nv.constant0._Z15tiled_mm_kernelPiS_S_iii)
        /*0094*/ 	.short	0x0380
        /*0096*/ 	.short	0x0024


	//----- nvinfo : EIATTR_SW_WAR
	.align		4
.L_23:
        /*0098*/ 	.byte	0x04, 0x36
        /*009a*/ 	.short	(.L_25 - .L_24)
.L_24:
        /*009c*/ 	.word	0x00000008
.L_25:


//--------------------- .nv.callgraph             --------------------------
	.section	.nv.callgraph,"",@"SHT_CUDA_CALLGRAPH"
	.align	4
	.sectionentsize	8
	.align		4
        /*0000*/ 	.word	0x00000000
	.align		4
        /*0004*/ 	.word	0xffffffff
	.align		4
        /*0008*/ 	.word	0x00000000
	.align		4
        /*000c*/ 	.word	0xfffffffe
	.align		4
        /*0010*/ 	.word	0x00000000
	.align		4
        /*0014*/ 	.word	0xfffffffd
	.align		4
        /*0018*/ 	.word	0x00000000
	.align		4
        /*001c*/ 	.word	0xfffffffc


//--------------------- .text._Z15tiled_mm_kernelPiS_S_iii --------------------------
	.section	.text._Z15tiled_mm_kernelPiS_S_iii,"ax",@progbits
	.align	128
        .global         _Z15tiled_mm_kernelPiS_S_iii
        .type           _Z15tiled_mm_kernelPiS_S_iii,@function
        .size           _Z15tiled_mm_kernelPiS_S_iii,(.L_x_2 - _Z15tiled_mm_kernelPiS_S_iii)
        .other          _Z15tiled_mm_kernelPiS_S_iii,@"STO_CUDA_ENTRY STV_DEFAULT"
_Z15tiled_mm_kernelPiS_S_iii:
.text._Z15tiled_mm_kernelPiS_S_iii:
[----:B------:R-:W-:Y:S01]  /*0000*/  LDC R1, c[0x0][0x37c] ;  /* 0x0000df00ff017b82 */ /* 0x000fe20000000800 */
[----:B------:R-:W0:Y:S01]  /*0010*/  LDCU UR4, c[0x0][0x39c] ;  /* 0x00007380ff0477ac */ /* 0x000e220008000800 */
[----:B------:R-:W1:Y:S01]  /*0020*/  S2R R19, SR_CTAID.Y ;  /* 0x0000000000137919 */ /* 0x000e620000002600 */
[----:B------:R-:W2:Y:S01]  /*0030*/  S2R R3, SR_CTAID.X ;  /* 0x0000000000037919 */ /* 0x000ea20000002500 */
[----:B------:R-:W3:Y:S01]  /*0040*/  S2R R2, SR_TID.X ;  /* 0x0000000000027919 */ /* 0x000ee20000002100 */
[----:B0-----:R-:W-:-:S05]  /*0050*/  I2FP.F32.S32 R0, UR4 ;  /* 0x0000000400007c45 */ /* 0x001fca0008201400 */
[----:B------:R-:W-:Y:S02]  /*0060*/  FMUL R6, R0, 0.03125 ;  /* 0x3d00000000067820 */ /* 0x000fe40000400000 */
[----:B------:R-:W0:Y:S04]  /*0070*/  S2R R0, SR_TID.Y ;  /* 0x0000000000007919 */ /* 0x000e280000002200 */
[----:B------:R-:W4:Y:S02]  /*0080*/  FRND.CEIL R6, R6 ;  /* 0x0000000600067307 */ /* 0x000f240000209000 */
[----:B----4-:R-:W-:-:S13]  /*0090*/  FSETP.GT.AND P0, PT, R6, RZ, PT ;  /* 0x000000ff0600720b */ /* 0x010fda0003f04000 */
[----:B0123--:R-:W-:Y:S05]  /*00a0*/  @!P0 EXIT ;  /* 0x000000000000894d */ /* 0x00ffea0003800000 */
[----:B------:R-:W0:Y:S01]  /*00b0*/  S2UR UR6, SR_CgaCtaId ;  /* 0x00000000000679c3 */ /* 0x000e220000008800 */
[----:B------:R-:W1:Y:S01]  /*00c0*/  LDCU UR7, c[0x0][0x3a0] ;  /* 0x00007400ff0777ac */ /* 0x000e620008000800 */
[----:B------:R-:W-:Y:S01]  /*00d0*/  LEA R19, R19, R0, 0x5 ;  /* 0x0000000013137211 */ /* 0x000fe200078e28ff */
[----:B------:R-:W-:Y:S01]  /*00e0*/  HFMA2 R5, -RZ, RZ, 0, 0 ;  /* 0x00000000ff057431 */ /* 0x000fe200000001ff */
[----:B------:R-:W-:Y:S01]  /*00f0*/  LEA R16, R3, R2, 0x5 ;  /* 0x0000000203107211 */ /* 0x000fe200078e28ff */
[----:B------:R-:W2:Y:S01]  /*0100*/  LDCU UR10, c[0x0][0x398] ;  /* 0x00007300ff0a77ac */ /* 0x000ea20008000800 */
[----:B------:R-:W-:Y:S02]  /*0110*/  MOV R25, RZ ;  /* 0x000000ff00197202 */ /* 0x000fe40000000f00 */
[----:B------:R-:W3:Y:S01]  /*0120*/  LDC.64 R20, c[0x0][0x390] ;  /* 0x0000e400ff147b82 */ /* 0x000ee20000000a00 */
[----:B------:R-:W-:Y:S01]  /*0130*/  UMOV UR4, 0x400 ;  /* 0x0000040000047882 */ /* 0x000fe20000000000 */
[----:B------:R-:W4:Y:S01]  /*0140*/  LDCU.64 UR8, c[0x0][0x358] ;  /* 0x00006b00ff0877ac */ /* 0x000f220008000a00 */
[----:B------:R-:W-:Y:S01]  /*0150*/  UIADD3 UR5, UPT, UPT, UR4, 0x1000, URZ ;  /* 0x0000100004057890 */ /* 0x000fe2000fffe0ff */
[----:B------:R-:W3:Y:S01]  /*0160*/  LDCU UR11, c[0x0][0x3a0] ;  /* 0x00007400ff0b77ac */ /* 0x000ee20008000800 */
[C---:B-1----:R-:W-:Y:S01]  /*0170*/  IMAD R3, R19.reuse, UR7, R16 ;  /* 0x0000000713037c24 */ /* 0x042fe2000f8e0210 */
[----:B------:R-:W-:Y:S01]  /*0180*/  ISETP.GE.AND P0, PT, R16, UR7, PT ;  /* 0x0000000710007c0c */ /* 0x000fe2000bf06270 */
[----:B------:R-:W1:Y:S03]  /*0190*/  LDCU.64 UR12, c[0x0][0x398] ;  /* 0x00007300ff0c77ac */ /* 0x000e660008000a00 */
[----:B--2---:R-:W-:Y:S01]  /*01a0*/  ISETP.LT.AND P0, PT, R19, UR10, !P0 ;  /* 0x0000000a13007c0c */ /* 0x004fe2000c701270 */
[----:B0-----:R-:W-:-:S02]  /*01b0*/  ULEA UR4, UR6, UR4, 0x18 ;  /* 0x0000000406047291 */ /* 0x001fc4000f8ec0ff */
[----:B------:R-:W-:-:S04]  /*01c0*/  ULEA UR5, UR6, UR5, 0x18 ;  /* 0x0000000506057291 */ /* 0x000fc8000f8ec0ff */
[----:B------:R-:W-:Y:S01]  /*01d0*/  LEA R17, R0, UR4, 0x7 ;  /* 0x0000000400117c11 */ /* 0x000fe2000f8e38ff */
[----:B---3--:R-:W-:Y:S01]  /*01e0*/  IMAD.WIDE.U32 R20, R3, 0x4, R20 ;  /* 0x0000000403147825 */ /* 0x008fe200078e0014 */
[C---:B------:R-:W-:Y:S02]  /*01f0*/  LEA R7, R2.reuse, UR5, 0x2 ;  /* 0x0000000502077c11 */ /* 0x040fe4000f8e10ff */
[----:B------:R-:W-:Y:S02]  /*0200*/  LEA R4, R2, R17, 0x2 ;  /* 0x0000001102047211 */ /* 0x000fe400078e10ff */
[----:B-1--4-:R-:W-:-:S07]  /*0210*/  LEA R3, R0, R7, 0x7 ;  /* 0x0000000700037211 */ /* 0x012fce00078e38ff */
.L_x_0:
[C---:B------:R-:W-:Y:S02]  /*0220*/  LEA R12, R5.reuse, R2, 0x5 ;  /* 0x00000002050c7211 */ /* 0x040fe400078e28ff */
[----:B------:R-:W-:Y:S02]  /*0230*/  LEA R27, R5, R0, 0x5 ;  /* 0x00000000051b7211 */ /* 0x000fe400078e28ff */
[----:B------:R-:W-:Y:S02]  /*0240*/  ISETP.GE.AND P2, PT, R12, UR13, PT ;  /* 0x0000000d0c007c0c */ /* 0x000fe4000bf46270 */
[----:B------:R-:W-:Y:S02]  /*0250*/  ISETP.GE.AND P1, PT, R27, UR13, PT ;  /* 0x0000000d1b007c0c */ /* 0x000fe4000bf26270 */
[----:B------:R-:W-:Y:S02]  /*0260*/  ISETP.GE.OR P2, PT, R19, UR12, P2 ;  /* 0x0000000c13007c0c */ /* 0x000fe40009746670 */
[----:B------:R-:W-:-:S02]  /*0270*/  ISETP.GE.OR P1, PT, R16, UR11, P1 ;  /* 0x0000000b10007c0c */ /* 0x000fc40008f26670 */
[----:B------:R-:W-:Y:S02]  /*0280*/  MOV R18, RZ ;  /* 0x000000ff00127202 */ /* 0x000fe40000000f00 */
[----:B------:R-:W-:-:S07]  /*0290*/  MOV R24, RZ ;  /* 0x000000ff00187202 */ /* 0x000fce0000000f00 */
[----:B------:R-:W0:Y:S01]  /*02a0*/  @!P2 LDC.64 R8, c[0x0][0x380] ;  /* 0x0000e000ff08ab82 */ /* 0x000e220000000a00 */
[----:B------:R-:W-:Y:S02]  /*02b0*/  @!P2 IMAD R13, R19, UR13, R12 ;  /* 0x0000000d130dac24 */ /* 0x000fe4000f8e020c */
[----:B------:R-:W-:-:S05]  /*02c0*/  @!P1 IMAD R27, R27, UR11, R16 ;  /* 0x0000000b1b1b9c24 */ /* 0x000fca000f8e0210 */
[----:B------:R-:W1:Y:S01]  /*02d0*/  @!P1 LDC.64 R10, c[0x0][0x388] ;  /* 0x0000e200ff0a9b82 */ /* 0x000e620000000a00 */
[----:B0-----:R-:W-:-:S05]  /*02e0*/  @!P2 IMAD.WIDE R8, R13, 0x4, R8 ;  /* 0x000000040d08a825 */ /* 0x001fca00078e0208 */
[----:B------:R-:W2:Y:S01]  /*02f0*/  @!P2 LDG.E R18, desc[UR8][R8.64] ;  /* 0x000000080812a981 */ /* 0x000ea2000c1e1900 */
[----:B-1----:R-:W-:-:S05]  /*0300*/  @!P1 IMAD.WIDE R26, R27, 0x4, R10 ;  /* 0x000000041b1a9825 */ /* 0x002fca00078e020a */
[----:B------:R-:W3:Y:S01]  /*0310*/  @!P1 LDG.E R24, desc[UR8][R26.64] ;  /* 0x000000081a189981 */ /* 0x000ee2000c1e1900 */
[----:B------:R-:W-:-:S03]  /*0320*/  IADD3 R5, PT, PT, R5, 0x1, RZ ;  /* 0x0000000105057810 */ /* 0x000fc60007ffe0ff */
[----:B--2---:R-:W-:Y:S04]  /*0330*/  STS [R4], R18 ;  /* 0x0000001204007388 */ /* 0x004fe80000000800 */
[----:B---3--:R-:W-:Y:S01]  /*0340*/  STS [R3], R24 ;  /* 0x0000001803007388 */ /* 0x008fe20000000800 */
[----:B------:R-:W-:Y:S06]  /*0350*/  BAR.SYNC.DEFER_BLOCKING 0x0 ;  /* 0x0000000000007b1d */ /* 0x000fec0000010000 */
[----:B------:R-:W-:Y:S04]  /*0360*/  LDS R28, [R7] ;  /* 0x00000000071c7984 */ /* 0x000fe80000000800 */
[----:B------:R-:W0:Y:S04]  /*0370*/  LDS.128 R12, [R17] ;  /* 0x00000000110c7984 */ /* 0x000e280000000c00 */
[----:B------:R-:W1:Y:S04]  /*0380*/  LDS R26, [R7+0x80] ;  /* 0x00008000071a7984 */ /* 0x000e680000000800 */
[----:B------:R-:W2:Y:S04]  /*0390*/  LDS R29, [R7+0x100] ;  /* 0x00010000071d7984 */ /* 0x000ea80000000800 */
[----:B------:R-:W3:Y:S04]  /*03a0*/  LDS R22, [R7+0x180] ;  /* 0x0001800007167984 */ /* 0x000ee80000000800 */
[----:B------:R-:W-:Y:S04]  /*03b0*/  LDS R23, [R7+0x200] ;  /* 0x0002000007177984 */ /* 0x000fe80000000800 */
[----:B------:R-:W4:Y:S04]  /*03c0*/  LDS.128 R8, [R17+0x10] ;  /* 0x0000100011087984 */ /* 0x000f280000000c00 */
[----:B------:R-:W5:Y:S04]  /*03d0*/  LDS R18, [R7+0x280] ;  /* 0x0002800007127984 */ /* 0x000f680000000800 */
[----:B------:R-:W-:Y:S04]  /*03e0*/  LDS R24, [R7+0x380] ;  /* 0x0003800007187984 */ /* 0x000fe80000000800 */
[----:B------:R-:W-:Y:S01]  /*03f0*/  LDS R27, [R7+0x400] ;  /* 0x00040000071b7984 */ /* 0x000fe20000000800 */
[----:B0-----:R-:W-:-:S03]  /*0400*/  IMAD R12, R12, R28, R25 ;  /* 0x0000001c0c0c7224 */ /* 0x001fc600078e0219 */
[----:B------:R-:W0:Y:S01]  /*0410*/  LDS R25, [R7+0x300] ;  /* 0x0003000007197984 */ /* 0x000e220000000800 */
[----:B-1----:R-:W-:-:S03]  /*0420*/  IMAD R12, R26, R13, R12 ;  /* 0x0000000d1a0c7224 */ /* 0x002fc600078e020c */
[----:B------:R-:W-:Y:S01]  /*0430*/  LDS R26, [R7+0x580] ;  /* 0x00058000071a7984 */ /* 0x000fe20000000800 */
[----:B--2---:R-:W-:-:S03]  /*0440*/  IMAD R12, R29, R14, R12 ;  /* 0x0000000e1d0c7224 */ /* 0x004fc600078e020c */
[----:B------:R-:W-:Y:S01]  /*0450*/  LDS R29, [R7+0x900] ;  /* 0x00090000071d7984 */ /* 0x000fe20000000800 */
[----:B---3--:R-:W-:-:S03]  /*0460*/  IMAD R22, R22, R15, R12 ;  /* 0x0000000f16167224 */ /* 0x008fc600078e020c */
[----:B------:R-:W1:Y:S01]  /*0470*/  LDS.128 R12, [R17+0x20] ;  /* 0x00002000110c7984 */ /* 0x000e620000000c00 */
[----:B----4-:R-:W-:-:S03]  /*0480*/  IMAD R8, R8, R23, R22 ;  /* 0x0000001708087224 */ /* 0x010fc600078e0216 */
[----:B------:R-:W2:Y:S04]  /*0490*/  LDS R22, [R7+0x480] ;  /* 0x0004800007167984 */ /* 0x000ea80000000800 */
[----:B------:R-:W3:Y:S01]  /*04a0*/  LDS R23, [R7+0x500] ;  /* 0x0005000007177984 */ /* 0x000ee20000000800 */
[----:B-----5:R-:W-:-:S03]  /*04b0*/  IMAD R8, R18, R9, R8 ;  /* 0x0000000912087224 */ /* 0x020fc600078e0208 */
[----:B------:R-:W-:Y:S01]  /*04c0*/  LDS R18, [R7+0x680] ;  /* 0x0006800007127984 */ /* 0x000fe20000000800 */
[----:B0-----:R-:W-:-:S03]  /*04d0*/  IMAD R8, R25, R10, R8 ;  /* 0x0000000a19087224 */ /* 0x001fc600078e0208 */
[----:B------:R-:W-:Y:S01]  /*04e0*/  LDS R25, [R7+0x600] ;  /* 0x0006000007197984 */ /* 0x000fe20000000800 */
[----:B------:R-:W-:-:S03]  /*04f0*/  IMAD R24, R24, R11, R8 ;  /* 0x0000000b18187224 */ /* 0x000fc600078e0208 */
[----:B------:R-:W0:Y:S01]  /*0500*/  LDS.128 R8, [R17+0x30] ;  /* 0x0000300011087984 */ /* 0x000e220000000c00 */
[----:B-1----:R-:W-:-:S03]  /*0510*/  IMAD R12, R12, R27, R24 ;  /* 0x0000001b0c0c7224 */ /* 0x002fc600078e0218 */
[----:B------:R-:W1:Y:S04]  /*0520*/  LDS R27, [R7+0x700] ;  /* 0x00070000071b7984 */ /* 0x000e680000000800 */
[----:B------:R-:W4:Y:S01]  /*0530*/  LDS R24, [R7+0x780] ;  /* 0x0007800007187984 */ /* 0x000f220000000800 */
[----:B--2---:R-:W-:-:S03]  /*0540*/  IMAD R12, R22, R13, R12 ;  /* 0x0000000d160c7224 */ /* 0x004fc600078e020c */
[----:B------:R-:W-:Y:S01]  /*0550*/  LDS R22, [R7+0x880] ;  /* 0x0008800007167984 */ /* 0x000fe20000000800 */
[----:B---3--:R-:W-:-:S03]  /*0560*/  IMAD R12, R23, R14, R12 ;  /* 0x0000000e170c7224 */ /* 0x008fc600078e020c */
[----:B------:R-:W-:Y:S01]  /*0570*/  LDS R23, [R7+0x800] ;  /* 0x0008000007177984 */ /* 0x000fe20000000800 */
[----:B------:R-:W-:-:S03]  /*0580*/  IMAD R26, R26, R15, R12 ;  /* 0x0000000f1a1a7224 */ /* 0x000fc600078e020c */
[----:B------:R-:W2:Y:S01]  /*0590*/  LDS.128 R12, [R17+0x40] ;  /* 0x00004000110c7984 */ /* 0x000ea20000000c00 */
[----:B0-----:R-:W-:-:S03]  /*05a0*/  IMAD R8, R8, R25, R26 ;  /* 0x0000001908087224 */ /* 0x001fc600078e021a */
[----:B------:R-:W0:Y:S01]  /*05b0*/  LDS R26, [R7+0x980] ;  /* 0x00098000071a7984 */ /* 0x000e220000000800 */
[----:B------:R-:W-:-:S03]  /*05c0*/  IMAD R8, R18, R9, R8 ;  /* 0x0000000912087224 */ /* 0x000fc600078e0208 */
[----:B------:R-:W-:Y:S01]  /*05d0*/  LDS R25, [R7+0xa00] ;  /* 0x000a000007197984 */ /* 0x000fe20000000800 */
[----:B-1----:R-:W-:-:S03]  /*05e0*/  IMAD R8, R27, R10, R8 ;  /* 0x0000000a1b087224 */ /* 0x002fc600078e0208 */
[----:B------:R-:W-:Y:S01]  /*05f0*/  LDS R18, [R7+0xa80] ;  /* 0x000a800007127984 */ /* 0x000fe20000000800 */
[----:B----4-:R-:W-:-:S03]  /*0600*/  IMAD R24, R24, R11, R8 ;  /* 0x0000000b18187224 */ /* 0x010fc600078e0208 */
[----:B------:R-:W1:Y:S04]  /*0610*/  LDS.128 R8, [R17+0x50] ;  /* 0x0000500011087984 */ /* 0x000e680000000c00 */
[----:B------:R-:W-:Y:S01]  /*0620*/  LDS R27, [R7+0xc00] ;  /* 0x000c0000071b7984 */ /* 0x000fe20000000800 */
[----:B--2---:R-:W-:-:S03]  /*0630*/  IMAD R12, R12, R23, R24 ;  /* 0x000000170c0c7224 */ /* 0x004fc600078e0218 */
[----:B------:R-:W2:Y:S01]  /*0640*/  LDS R23, [R7+0xb00] ;  /* 0x000b000007177984 */ /* 0x000ea20000000800 */
[----:B------:R-:W-:-:S03]  /*0650*/  IMAD R12, R22, R13, R12 ;  /* 0x0000000d160c7224 */ /* 0x000fc600078e020c */
[----:B------:R-:W3:Y:S01]  /*0660*/  LDS R24, [R7+0xb80] ;  /* 0x000b800007187984 */ /* 0x000ee20000000800 */
[----:B------:R-:W-:-:S03]  /*0670*/  IMAD R12, R29, R14, R12 ;  /* 0x0000000e1d0c7224 */ /* 0x000fc600078e020c */
[----:B------:R-:W-:Y:S01]  /*0680*/  LDS R22, [R7+0xc80] ;  /* 0x000c800007167984 */ /* 0x000fe20000000800 */
[----:B0-----:R-:W-:-:S03]  /*0690*/  IMAD R26, R26, R15, R12 ;  /* 0x0000000f1a1a7224 */ /* 0x001fc600078e020c */
[----:B------:R-:W0:Y:S01]  /*06a0*/  LDS.128 R12, [R17+0x60] ;  /* 0x00006000110c7984 */ /* 0x000e220000000c00 */
[----:B-1----:R-:W-:-:S03]  /*06b0*/  IMAD R8, R8, R25, R26 ;  /* 0x0000001908087224 */ /* 0x002fc600078e021a */
[----:B------:R-:W1:Y:S01]  /*06c0*/  LDS R25, [R7+0xd00] ;  /* 0x000d000007197984 */ /* 0x000e620000000800 */
[----:B------:R-:W-:-:S03]  /*06d0*/  IMAD R8, R18, R9, R8 ;  /* 0x0000000912087224 */ /* 0x000fc600078e0208 */
[----:B------:R-:W4:Y:S01]  /*06e0*/  LDS R18, [R7+0xd80] ;  /* 0x000d800007127984 */ /* 0x000f220000000800 */
[----:B--2---:R-:W-:-:S03]  /*06f0*/  IMAD R8, R23, R10, R8 ;  /* 0x0000000a17087224 */ /* 0x004fc600078e0208 */
[----:B------:R-:W-:Y:S01]  /*0700*/  LDS R23, [R7+0xe00] ;  /* 0x000e000007177984 */ /* 0x000fe20000000800 */
[----:B---3--:R-:W-:-:S03]  /*0710*/  IMAD R24, R24, R11, R8 ;  /* 0x0000000b18187224 */ /* 0x008fc600078e0208 */
[----:B------:R-:W2:Y:S01]  /*0720*/  LDS.128 R8, [R17+0x70] ;  /* 0x0000700011087984 */ /* 0x000ea20000000c00 */
[----:B0-----:R-:W-:-:S03]  /*0730*/  IMAD R24, R12, R27, R24 ;  /* 0x0000001b0c187224 */ /* 0x001fc600078e0218 */
[----:B------:R-:W0:Y:S01]  /*0740*/  LDS R12, [R7+0xe80] ;  /* 0x000e8000070c7984 */ /* 0x000e220000000800 */
[----:B------:R-:W-:-:S03]  /*0750*/  IMAD R13, R22, R13, R24 ;  /* 0x0000000d160d7224 */ /* 0x000fc600078e0218 */
[----:B------:R-:W3:Y:S04]  /*0760*/  LDS R24, [R7+0xf00] ;  /* 0x000f000007187984 */ /* 0x000ee80000000800 */
[----:B------:R-:W5:Y:S01]  /*0770*/  LDS R22, [R7+0xf80] ;  /* 0x000f800007167984 */ /* 0x000f620000000800 */
[----:B-1----:R-:W-:-:S04]  /*0780*/  IMAD R13, R25, R14, R13 ;  /* 0x0000000e190d7224 */ /* 0x002fc800078e020d */
[----:B----4-:R-:W-:-:S04]  /*0790*/  IMAD R13, R18, R15, R13 ;  /* 0x0000000f120d7224 */ /* 0x010fc800078e020d */
[----:B--2---:R-:W-:-:S04]  /*07a0*/  IMAD R8, R8, R23, R13 ;  /* 0x0000001708087224 */ /* 0x004fc800078e020d */
[----:B0-----:R-:W-:-:S04]  /*07b0*/  IMAD R9, R12, R9, R8 ;  /* 0x000000090c097224 */ /* 0x001fc800078e0208 */
[----:B---3--:R-:W-:-:S04]  /*07c0*/  IMAD R9, R24, R10, R9 ;  /* 0x0000000a18097224 */ /* 0x008fc800078e0209 */
[----:B-----5:R-:W-:Y:S01]  /*07d0*/  IMAD R25, R22, R11, R9 ;  /* 0x0000000b16197224 */ /* 0x020fe200078e0209 */
[----:B------:R-:W-:Y:S01]  /*07e0*/  BAR.SYNC.DEFER_BLOCKING 0x0 ;  /* 0x0000000000007b1d */ /* 0x000fe20000010000 */
[----:B------:R-:W-:-:S04]  /*07f0*/  I2FP.F32.U32 R9, R5 ;  /* 0x0000000500097245 */ /* 0x000fc80000201000 */
[----:B------:R-:W-:Y:S01]  /*0800*/  FSETP.GT.AND P1, PT, R6, R9, PT ;  /* 0x000000090600720b */ /* 0x000fe20003f24000 */
[----:B------:R0:W-:-:S12]  /*0810*/  @P0 STG.E desc[UR8][R20.64], R25 ;  /* 0x0000001914000986 */ /* 0x0001d8000c101908 */
[----:B0-----:R-:W-:Y:S05]  /*0820*/  @P1 BRA `(.L_x_0) ;  /* 0xfffffff8007c1947 */ /* 0x001fea000383ffff */
[----:B------:R-:W-:Y:S05]  /*0830*/  EXIT ;  /* 0x000000000000794d */ /* 0x000fea0003800000 */
.L_x_1:
[----:B------:R-:W-:-:S00]  /*0840*/  BRA `(.L_x_1) ;  /* 0xfffffffc00fc7947 */ /* 0x000fc0000383ffff */
[----:B------:R-:W-:-:S00]  /*0850*/  NOP ;  /* 0x0000000000007918 */ /* 0x000fc00000000000 */
        /* <DEDUP_REMOVED lines=10> */
.L_x_2:


//--------------------- .nv.shared._Z15tiled_mm_kernelPiS_S_iii --------------------------
	.section	.nv.shared._Z15tiled_mm_kernelPiS_S_iii,"aw",@nobits
	.sectionflags	@""
	.align	4
.nv.shared._Z15tiled_mm_kernelPiS_S_iii:
	.zero		9216


//--------------------- .nv.shared.reserved.0     --------------------------
	.section	.nv.shared.reserved.0,"aw",@nobits
	.weak		__nv_reservedSMEM_offset_0_alias
	.size		__nv_reservedSMEM_offset_0_alias, 0, 64
	.other		__nv_reservedSMEM_offset_0_alias,@"STO_CUDA_RESERVED_SHARED STV_DEFAULT"
__nv_reservedSMEM_offset_0_alias:
	.zero		0
	.zero		64


//--------------------- .nv.constant0._Z15tiled_mm_kernelPiS_S_iii --------------------------
	.section	.nv.constant0._Z15tiled_mm_kernelPiS_S_iii,"a",@progbits
	.sectionflags	@""
	.align	4
.nv.constant0._Z15tiled_mm_kernelPiS_S_iii:
	.zero		932


//--------------------- SYMBOLS --------------------------

	.type		.nv.reservedSmem.offset0,@object
	.size		.nv.reservedSmem.offset0,0x4
	.type		.nv.reservedSmem.cap,@object
	.size		.nv.reservedSmem.cap,0x4
